//
// Generated by NVIDIA NVVM Compiler
//
// Compiler Build ID: CL-36424714
// Cuda compilation tools, release 13.0, V13.0.88
// Based on NVVM 20.0.0
//

.version 9.0
.target sm_100
.address_size 64

	// .globl	_Z6kernelPdS_S_S_S_S_i

.visible .entry _Z6kernelPdS_S_S_S_S_i(
	.param .u64 .ptr .align 1 _Z6kernelPdS_S_S_S_S_i_param_0,
	.param .u64 .ptr .align 1 _Z6kernelPdS_S_S_S_S_i_param_1,
	.param .u64 .ptr .align 1 _Z6kernelPdS_S_S_S_S_i_param_2,
	.param .u64 .ptr .align 1 _Z6kernelPdS_S_S_S_S_i_param_3,
	.param .u64 .ptr .align 1 _Z6kernelPdS_S_S_S_S_i_param_4,
	.param .u64 .ptr .align 1 _Z6kernelPdS_S_S_S_S_i_param_5,
	.param .u32 _Z6kernelPdS_S_S_S_S_i_param_6
)
{
	.reg .pred 	%p<70>;
	.reg .b32 	%r<164>;
	.reg .b64 	%rd<34>;
	.reg .b64 	%fd<33>;

	ld.param.u64 	%rd8, [_Z6kernelPdS_S_S_S_S_i_param_0];
	ld.param.u64 	%rd9, [_Z6kernelPdS_S_S_S_S_i_param_1];
	ld.param.u64 	%rd13, [_Z6kernelPdS_S_S_S_S_i_param_2];
	ld.param.u64 	%rd10, [_Z6kernelPdS_S_S_S_S_i_param_3];
	ld.param.u64 	%rd11, [_Z6kernelPdS_S_S_S_S_i_param_4];
	ld.param.u64 	%rd12, [_Z6kernelPdS_S_S_S_S_i_param_5];
	ld.param.u32 	%r31, [_Z6kernelPdS_S_S_S_S_i_param_6];
	cvta.to.global.u64 	%rd1, %rd13;
	mov.u32 	%r32, %ctaid.x;
	mov.u32 	%r33, %ntid.x;
	mov.u32 	%r34, %tid.x;
	mad.lo.s32 	%r1, %r33, %r32, %r34;
	setp.ge.s32 	%p1, %r1, %r31;
	@%p1 bra 	$L__BB0_15;
	setp.lt.s32 	%p2, %r31, 1;
	mov.b32 	%r163, -1;
	@%p2 bra 	$L__BB0_14;
	cvta.to.global.u64 	%rd14, %rd10;
	mul.wide.s32 	%rd15, %r1, 8;
	add.s64 	%rd16, %rd14, %rd15;
	ld.global.f64 	%fd1, [%rd16];
	and.b32  	%r2, %r31, 15;
	setp.lt.u32 	%p3, %r31, 16;
	mov.b32 	%r163, -1;
	mov.b32 	%r155, 0;
	@%p3 bra 	$L__BB0_5;
	and.b32  	%r155, %r31, 2147483632;
	add.s64 	%rd32, %rd1, 64;
	mov.b32 	%r163, -1;
	mov.b32 	%r149, 0;
$L__BB0_4:
	.pragma "nounroll";
	ld.global.f64 	%fd2, [%rd32+-64];
	setp.ge.f64 	%p4, %fd2, %fd1;
	setp.eq.s32 	%p5, %r163, -1;
	selp.b32 	%r41, %r149, %r163, %p5;
	selp.b32 	%r42, %r41, %r163, %p4;
	ld.global.f64 	%fd3, [%rd32+-56];
	setp.ge.f64 	%p6, %fd3, %fd1;
	setp.eq.s32 	%p7, %r42, -1;
	add.s32 	%r44, %r149, 1;
	selp.b32 	%r45, %r44, %r42, %p7;
	selp.b32 	%r46, %r45, %r42, %p6;
	ld.global.f64 	%fd4, [%rd32+-48];
	setp.ge.f64 	%p8, %fd4, %fd1;
	setp.eq.s32 	%p9, %r46, -1;
	add.s32 	%r48, %r149, 2;
	selp.b32 	%r49, %r48, %r46, %p9;
	selp.b32 	%r50, %r49, %r46, %p8;
	ld.global.f64 	%fd5, [%rd32+-40];
	setp.ge.f64 	%p10, %fd5, %fd1;
	setp.eq.s32 	%p11, %r50, -1;
	add.s32 	%r52, %r149, 3;
	selp.b32 	%r53, %r52, %r50, %p11;
	selp.b32 	%r54, %r53, %r50, %p10;
	ld.global.f64 	%fd6, [%rd32+-32];
	setp.ge.f64 	%p12, %fd6, %fd1;
	setp.eq.s32 	%p13, %r54, -1;
	add.s32 	%r56, %r149, 4;
	selp.b32 	%r57, %r56, %r54, %p13;
	selp.b32 	%r58, %r57, %r54, %p12;
	ld.global.f64 	%fd7, [%rd32+-24];
	setp.ge.f64 	%p14, %fd7, %fd1;
	setp.eq.s32 	%p15, %r58, -1;
	add.s32 	%r60, %r149, 5;
	selp.b32 	%r61, %r60, %r58, %p15;
	selp.b32 	%r62, %r61, %r58, %p14;
	ld.global.f64 	%fd8, [%rd32+-16];
	setp.ge.f64 	%p16, %fd8, %fd1;
	setp.eq.s32 	%p17, %r62, -1;
	add.s32 	%r64, %r149, 6;
	selp.b32 	%r65, %r64, %r62, %p17;
	selp.b32 	%r66, %r65, %r62, %p16;
	ld.global.f64 	%fd9, [%rd32+-8];
	setp.ge.f64 	%p18, %fd9, %fd1;
	setp.eq.s32 	%p19, %r66, -1;
	add.s32 	%r68, %r149, 7;
	selp.b32 	%r69, %r68, %r66, %p19;
	selp.b32 	%r70, %r69, %r66, %p18;
	ld.global.f64 	%fd10, [%rd32];
	setp.ge.f64 	%p20, %fd10, %fd1;
	setp.eq.s32 	%p21, %r70, -1;
	add.s32 	%r72, %r149, 8;
	selp.b32 	%r73, %r72, %r70, %p21;
	selp.b32 	%r74, %r73, %r70, %p20;
	ld.global.f64 	%fd11, [%rd32+8];
	setp.ge.f64 	%p22, %fd11, %fd1;
	setp.eq.s32 	%p23, %r74, -1;
	add.s32 	%r76, %r149, 9;
	selp.b32 	%r77, %r76, %r74, %p23;
	selp.b32 	%r78, %r77, %r74, %p22;
	ld.global.f64 	%fd12, [%rd32+16];
	setp.ge.f64 	%p24, %fd12, %fd1;
	setp.eq.s32 	%p25, %r78, -1;
	add.s32 	%r80, %r149, 10;
	selp.b32 	%r81, %r80, %r78, %p25;
	selp.b32 	%r82, %r81, %r78, %p24;
	ld.global.f64 	%fd13, [%rd32+24];
	setp.ge.f64 	%p26, %fd13, %fd1;
	setp.eq.s32 	%p27, %r82, -1;
	add.s32 	%r84, %r149, 11;
	selp.b32 	%r85, %r84, %r82, %p27;
	selp.b32 	%r86, %r85, %r82, %p26;
	ld.global.f64 	%fd14, [%rd32+32];
	setp.ge.f64 	%p28, %fd14, %fd1;
	setp.eq.s32 	%p29, %r86, -1;
	add.s32 	%r88, %r149, 12;
	selp.b32 	%r89, %r88, %r86, %p29;
	selp.b32 	%r90, %r89, %r86, %p28;
	ld.global.f64 	%fd15, [%rd32+40];
	setp.ge.f64 	%p30, %fd15, %fd1;
	setp.eq.s32 	%p31, %r90, -1;
	add.s32 	%r92, %r149, 13;
	selp.b32 	%r93, %r92, %r90, %p31;
	selp.b32 	%r94, %r93, %r90, %p30;
	ld.global.f64 	%fd16, [%rd32+48];
	setp.ge.f64 	%p32, %fd16, %fd1;
	setp.eq.s32 	%p33, %r94, -1;
	add.s32 	%r96, %r149, 14;
	selp.b32 	%r97, %r96, %r94, %p33;
	selp.b32 	%r98, %r97, %r94, %p32;
	ld.global.f64 	%fd17, [%rd32+56];
	setp.ge.f64 	%p34, %fd17, %fd1;
	setp.eq.s32 	%p35, %r98, -1;
	add.s32 	%r100, %r149, 15;
	selp.b32 	%r101, %r100, %r98, %p35;
	selp.b32 	%r163, %r101, %r98, %p34;
	add.s64 	%rd32, %rd32, 128;
	add.s32 	%r149, %r149, 16;
	setp.ne.s32 	%p36, %r149, %r155;
	@%p36 bra 	$L__BB0_4;
$L__BB0_5:
	setp.eq.s32 	%p37, %r2, 0;
	@%p37 bra 	$L__BB0_14;
	and.b32  	%r11, %r31, 7;
	setp.lt.u32 	%p38, %r2, 8;
	@%p38 bra 	$L__BB0_8;
	mul.wide.u32 	%rd17, %r155, 8;
	add.s64 	%rd18, %rd1, %rd17;
	ld.global.f64 	%fd18, [%rd18];
	setp.ge.f64 	%p39, %fd18, %fd1;
	setp.eq.s32 	%p40, %r163, -1;
	selp.b32 	%r103, %r155, %r163, %p40;
	selp.b32 	%r104, %r103, %r163, %p39;
	add.s32 	%r106, %r155, 1;
	ld.global.f64 	%fd19, [%rd18+8];
	setp.ge.f64 	%p41, %fd19, %fd1;
	setp.eq.s32 	%p42, %r104, -1;
	selp.b32 	%r107, %r106, %r104, %p42;
	selp.b32 	%r108, %r107, %r104, %p41;
	add.s32 	%r110, %r155, 2;
	ld.global.f64 	%fd20, [%rd18+16];
	setp.ge.f64 	%p43, %fd20, %fd1;
	setp.eq.s32 	%p44, %r108, -1;
	selp.b32 	%r111, %r110, %r108, %p44;
	selp.b32 	%r112, %r111, %r108, %p43;
	add.s32 	%r114, %r155, 3;
	ld.global.f64 	%fd21, [%rd18+24];
	setp.ge.f64 	%p45, %fd21, %fd1;
	setp.eq.s32 	%p46, %r112, -1;
	selp.b32 	%r115, %r114, %r112, %p46;
	selp.b32 	%r116, %r115, %r112, %p45;
	add.s32 	%r118, %r155, 4;
	ld.global.f64 	%fd22, [%rd18+32];
	setp.ge.f64 	%p47, %fd22, %fd1;
	setp.eq.s32 	%p48, %r116, -1;
	selp.b32 	%r119, %r118, %r116, %p48;
	selp.b32 	%r120, %r119, %r116, %p47;
	add.s32 	%r122, %r155, 5;
	ld.global.f64 	%fd23, [%rd18+40];
	setp.ge.f64 	%p49, %fd23, %fd1;
	setp.eq.s32 	%p50, %r120, -1;
	selp.b32 	%r123, %r122, %r120, %p50;
	selp.b32 	%r124, %r123, %r120, %p49;
	add.s32 	%r126, %r155, 6;
	ld.global.f64 	%fd24, [%rd18+48];
	setp.ge.f64 	%p51, %fd24, %fd1;
	setp.eq.s32 	%p52, %r124, -1;
	selp.b32 	%r127, %r126, %r124, %p52;
	selp.b32 	%r128, %r127, %r124, %p51;
	add.s32 	%r130, %r155, 7;
	ld.global.f64 	%fd25, [%rd18+56];
	setp.ge.f64 	%p53, %fd25, %fd1;
	setp.eq.s32 	%p54, %r128, -1;
	selp.b32 	%r131, %r130, %r128, %p54;
	selp.b32 	%r163, %r131, %r128, %p53;
	add.s32 	%r155, %r155, 8;
$L__BB0_8:
	setp.eq.s32 	%p55, %r11, 0;
	@%p55 bra 	$L__BB0_14;
	and.b32  	%r17, %r31, 3;
	setp.lt.u32 	%p56, %r11, 4;
	@%p56 bra 	$L__BB0_11;
	mul.wide.u32 	%rd19, %r155, 8;
	add.s64 	%rd20, %rd1, %rd19;
	ld.global.f64 	%fd26, [%rd20];
	setp.ge.f64 	%p57, %fd26, %fd1;
	setp.eq.s32 	%p58, %r163, -1;
	selp.b32 	%r133, %r155, %r163, %p58;
	selp.b32 	%r134, %r133, %r163, %p57;
	add.s32 	%r136, %r155, 1;
	ld.global.f64 	%fd27, [%rd20+8];
	setp.ge.f64 	%p59, %fd27, %fd1;
	setp.eq.s32 	%p60, %r134, -1;
	selp.b32 	%r137, %r136, %r134, %p60;
	selp.b32 	%r138, %r137, %r134, %p59;
	add.s32 	%r140, %r155, 2;
	ld.global.f64 	%fd28, [%rd20+16];
	setp.ge.f64 	%p61, %fd28, %fd1;
	setp.eq.s32 	%p62, %r138, -1;
	selp.b32 	%r141, %r140, %r138, %p62;
	selp.b32 	%r142, %r141, %r138, %p61;
	add.s32 	%r144, %r155, 3;
	ld.global.f64 	%fd29, [%rd20+24];
	setp.ge.f64 	%p63, %fd29, %fd1;
	setp.eq.s32 	%p64, %r142, -1;
	selp.b32 	%r145, %r144, %r142, %p64;
	selp.b32 	%r163, %r145, %r142, %p63;
	add.s32 	%r155, %r155, 4;
$L__BB0_11:
	setp.eq.s32 	%p65, %r17, 0;
	@%p65 bra 	$L__BB0_14;
	mul.wide.u32 	%rd21, %r155, 8;
	add.s64 	%rd33, %rd1, %rd21;
	neg.s32 	%r160, %r17;
$L__BB0_13:
	.pragma "nounroll";
	ld.global.f64 	%fd30, [%rd33];
	setp.ge.f64 	%p66, %fd30, %fd1;
	setp.eq.s32 	%p67, %r163, -1;
	selp.b32 	%r146, %r155, %r163, %p67;
	selp.b32 	%r163, %r146, %r163, %p66;
	add.s32 	%r155, %r155, 1;
	add.s64 	%rd33, %rd33, 8;
	add.s32 	%r160, %r160, 1;
	setp.ne.s32 	%p68, %r160, 0;
	@%p68 bra 	$L__BB0_13;
$L__BB0_14:
	setp.eq.s32 	%p69, %r163, -1;
	add.s32 	%r147, %r31, -1;
	selp.b32 	%r148, %r147, %r163, %p69;
	cvta.to.global.u64 	%rd22, %rd8;
	mul.wide.s32 	%rd23, %r148, 8;
	add.s64 	%rd24, %rd22, %rd23;
	ld.global.f64 	%fd31, [%rd24];
	cvta.to.global.u64 	%rd25, %rd11;
	mul.wide.s32 	%rd26, %r1, 8;
	add.s64 	%rd27, %rd25, %rd26;
	st.global.f64 	[%rd27], %fd31;
	cvta.to.global.u64 	%rd28, %rd9;
	add.s64 	%rd29, %rd28, %rd23;
	ld.global.f64 	%fd32, [%rd29];
	cvta.to.global.u64 	%rd30, %rd12;
	add.s64 	%rd31, %rd30, %rd26;
	st.global.f64 	[%rd31], %fd32;
$L__BB0_15:
	ret;

}


// ===== COMPILED SASS (sm_100) =====

	.target	sm_100

	.elftype	@"ET_EXEC"


//--------------------- .note.nv.tkinfo           --------------------------
	.section	.note.nv.tkinfo,"",@"SHT_NOTE"
	.sectionflags	@"SHF_NOTE_NV_TKINFO"
	.tkinfo
        /*0018*/ 	.word	0x00000002
        /*0030*/ 	.string	""
        /*0030*/ 	.string	"ptxas"
        /*0030*/ 	.string	"Cuda compilation tools, release 13.0, V13.0.88"
        /*0030*/ 	.string	"Build cuda_13.0.r13.0/compiler.36424714_0"
        /*0030*/ 	.string	"-arch sm_100 -m 64 "



//--------------------- .note.nv.cuinfo           --------------------------
	.section	.note.nv.cuinfo,"",@"SHT_NOTE"
	.sectionflags	@"SHF_NOTE_NV_CUINFO"
        /*0018*/ 	.short	0x0002
        /*001a*/ 	.short	0x0064
        /*001c*/ 	.short	0x0082
	.zero		2


//--------------------- .nv.info                  --------------------------
	.section	.nv.info,"",@"SHT_CUDA_INFO"
	.align	4


	//----- nvinfo : EIATTR_REGCOUNT
	.align		4
        /*0000*/ 	.byte	0x04, 0x2f
        /*0002*/ 	.short	(.L_1 - .L_0)
	.align		4
.L_0:
        /*0004*/ 	.word	index@(_Z6kernelPdS_S_S_S_S_i)
        /*0008*/ 	.word	0x0000001d


	//----- nvinfo : EIATTR_FRAME_SIZE
	.align		4
.L_1:
        /*000c*/ 	.byte	0x04, 0x11
        /*000e*/ 	.short	(.L_3 - .L_2)
	.align		4
.L_2:
        /*0010*/ 	.word	index@(_Z6kernelPdS_S_S_S_S_i)
        /*0014*/ 	.word	0x00000000


	//----- nvinfo : EIATTR_MIN_STACK_SIZE
	.align		4
.L_3:
        /*0018*/ 	.byte	0x04, 0x12
        /*001a*/ 	.short	(.L_5 - .L_4)
	.align		4
.L_4:
        /*001c*/ 	.word	index@(_Z6kernelPdS_S_S_S_S_i)
        /*0020*/ 	.word	0x00000000
.L_5:


//--------------------- .nv.compat                --------------------------
	.section	.nv.compat,"",@"SHT_CUDA_COMPAT_INFO"
	.align	4
        /*0000*/ 	.byte	0x02, 0x09, 0x00, 0x00, 0x02, 0x02, 0x01, 0x00, 0x02, 0x05, 0x05, 0x00, 0x03, 0x07, 0x01, 0x01
        /*0010*/ 	.byte	0x02, 0x03, 0x00, 0x00, 0x02, 0x06, 0x01, 0x00, 0x04, 0x0b, 0x08, 0x00, 0x01, 0x00, 0x00, 0x00
        /*0020*/ 	.byte	0x00, 0x00, 0x00, 0x00


//--------------------- .nv.info._Z6kernelPdS_S_S_S_S_i --------------------------
	.section	.nv.info._Z6kernelPdS_S_S_S_S_i,"",@"SHT_CUDA_INFO"
	.sectionflags	@""
	.align	4


	//----- nvinfo : EIATTR_CUDA_API_VERSION
	.align		4
        /*0000*/ 	.byte	0x04, 0x37
        /*0002*/ 	.short	(.L_7 - .L_6)
.L_6:
        /*0004*/ 	.word	0x00000082


	//----- nvinfo : EIATTR_KPARAM_INFO
	.align		4
.L_7:
        /*0008*/ 	.byte	0x04, 0x17
        /*000a*/ 	.short	(.L_9 - .L_8)
.L_8:
        /*000c*/ 	.word	0x00000000
        /*0010*/ 	.short	0x0006
        /*0012*/ 	.short	0x0030
        /*0014*/ 	.byte	0x00, 0xf0, 0x11, 0x00


	//----- nvinfo : EIATTR_KPARAM_INFO
	.align		4
.L_9:
        /*0018*/ 	.byte	0x04, 0x17
        /*001a*/ 	.short	(.L_11 - .L_10)
.L_10:
        /*001c*/ 	.word	0x00000000
        /*0020*/ 	.short	0x0005
        /*0022*/ 	.short	0x0028
        /*0024*/ 	.byte	0x00, 0xf5, 0x21, 0x00


	//----- nvinfo : EIATTR_KPARAM_INFO
	.align		4
.L_11:
        /*0028*/ 	.byte	0x04, 0x17
        /*002a*/ 	.short	(.L_13 - .L_12)
.L_12:
        /*002c*/ 	.word	0x00000000
        /*0030*/ 	.short	0x0004
        /*0032*/ 	.short	0x0020
        /*0034*/ 	.byte	0x00, 0xf5, 0x21, 0x00


	//----- nvinfo : EIATTR_KPARAM_INFO
	.align		4
.L_13:
        /*0038*/ 	.byte	0x04, 0x17
        /*003a*/ 	.short	(.L_15 - .L_14)
.L_14:
        /*003c*/ 	.word	0x00000000
        /*0040*/ 	.short	0x0003
        /*0042*/ 	.short	0x0018
        /*0044*/ 	.byte	0x00, 0xf5, 0x21, 0x00


	//----- nvinfo : EIATTR_KPARAM_INFO
	.align		4
.L_15:
        /*0048*/ 	.byte	0x04, 0x17
        /*004a*/ 	.short	(.L_17 - .L_16)
.L_16:
        /*004c*/ 	.word	0x00000000
        /*0050*/ 	.short	0x0002
        /*0052*/ 	.short	0x0010
        /*0054*/ 	.byte	0x00, 0xf5, 0x21, 0x00


	//----- nvinfo : EIATTR_KPARAM_INFO
	.align		4
.L_17:
        /*0058*/ 	.byte	0x04, 0x17
        /*005a*/ 	.short	(.L_19 - .L_18)
.L_18:
        /*005c*/ 	.word	0x00000000
        /*0060*/ 	.short	0x0001
        /*0062*/ 	.short	0x0008
        /*0064*/ 	.byte	0x00, 0xf5, 0x21, 0x00


	//----- nvinfo : EIATTR_KPARAM_INFO
	.align		4
.L_19:
        /*0068*/ 	.byte	0x04, 0x17
        /*006a*/ 	.short	(.L_21 - .L_20)
.L_20:
        /*006c*/ 	.word	0x00000000
        /*0070*/ 	.short	0x0000
        /*0072*/ 	.short	0x0000
        /*0074*/ 	.byte	0x00, 0xf5, 0x21, 0x00


	//----- nvinfo : EIATTR_SPARSE_MMA_MASK
	.align		4
.L_21:
        /*0078*/ 	.byte	0x03, 0x50
        /*007a*/ 	.short	0x0000


	//----- nvinfo : EIATTR_MAXREG_COUNT
	.align		4
        /*007c*/ 	.byte	0x03, 0x1b
        /*007e*/ 	.short	0x00ff


	//----- nvinfo : EIATTR_MERCURY_ISA_VERSION
	.align		4
        /*0080*/ 	.byte	0x03, 0x5f
        /*0082*/ 	.short	0x0101


	//----- nvinfo : EIATTR_VRC_CTA_INIT_COUNT
	.align		4
        /*0084*/ 	.byte	0x02, 0x4a
	.zero		1
	.zero		1


	//----- nvinfo : EIATTR_EXIT_INSTR_OFFSETS
	.align		4
        /*0088*/ 	.byte	0x04, 0x1c
        /*008a*/ 	.short	(.L_23 - .L_22)


	//   ....[0]....
.L_22:
        /*008c*/ 	.word	0x00000070


	//   ....[1]....
        /*0090*/ 	.word	0x00000db0


	//----- nvinfo : EIATTR_CBANK_PARAM_SIZE
	.align		4
.L_23:
        /*0094*/ 	.byte	0x03, 0x19
        /*0096*/ 	.short	0x0034


	//----- nvinfo : EIATTR_PARAM_CBANK
	.align		4
        /*0098*/ 	.byte	0x04, 0x0a
        /*009a*/ 	.short	(.L_25 - .L_24)
	.align		4
.L_24:
        /*009c*/ 	.word	index@(.nv.constant0._Z6kernelPdS_S_S_S_S_i)
        /*00a0*/ 	.short	0x0380
        /*00a2*/ 	.short	0x0034


	//----- nvinfo : EIATTR_SW_WAR
	.align		4
.L_25:
        /*00a4*/ 	.byte	0x04, 0x36
        /*00a6*/ 	.short	(.L_27 - .L_26)
.L_26:
        /*00a8*/ 	.word	0x00000008
.L_27:


//--------------------- .nv.callgraph             --------------------------
	.section	.nv.callgraph,"",@"SHT_CUDA_CALLGRAPH"
	.align	4
	.sectionentsize	8
	.align		4
        /*0000*/ 	.word	0x00000000
	.align		4
        /*0004*/ 	.word	0xffffffff
	.align		4
        /*0008*/ 	.word	0x00000000
	.align		4
        /*000c*/ 	.word	0xfffffffe
	.align		4
        /*0010*/ 	.word	0x00000000
	.align		4
        /*0014*/ 	.word	0xfffffffd
	.align		4
        /*0018*/ 	.word	0x00000000
	.align		4
        /*001c*/ 	.word	0xfffffffc


//--------------------- .text._Z6kernelPdS_S_S_S_S_i --------------------------
	.section	.text._Z6kernelPdS_S_S_S_S_i,"ax",@progbits
	.align	128
        .global         _Z6kernelPdS_S_S_S_S_i
        .type           _Z6kernelPdS_S_S_S_S_i,@function
        .size           _Z6kernelPdS_S_S_S_S_i,(.L_x_7 - _Z6kernelPdS_S_S_S_S_i)
        .other          _Z6kernelPdS_S_S_S_S_i,@"STO_CUDA_ENTRY STV_DEFAULT"
_Z6kernelPdS_S_S_S_S_i:
.text._Z6kernelPdS_S_S_S_S_i:
[----:B------:R-:W-:Y:S01]  /*0000*/  LDC R1, c[0x0][0x37c] ;  /* 0x0000df00ff017b82 */ /* 0x000fe20000000800 */
[----:B------:R-:W0:Y:S07]  /*0010*/  S2R R0, SR_TID.X ;  /* 0x0000000000007919 */ /* 0x000e2e0000002100 */
[----:B------:R-:W0:Y:S08]  /*0020*/  S2UR UR4, SR_CTAID.X ;  /* 0x00000000000479c3 */ /* 0x000e300000002500 */
[----:B------:R-:W0:Y:S08]  /*0030*/  LDC R3, c[0x0][0x360] ;  /* 0x0000d800ff037b82 */ /* 0x000e300000000800 */
[----:B------:R-:W1:Y:S01]  /*0040*/  LDC R2, c[0x0][0x3b0] ;  /* 0x0000ec00ff027b82 */ /* 0x000e620000000800 */
[----:B0-----:R-:W-:-:S05]  /*0050*/  IMAD R3, R3, UR4, R0 ;  /* 0x0000000403037c24 */ /* 0x001fca000f8e0200 */
[----:B-1----:R-:W-:-:S13]  /*0060*/  ISETP.GE.AND P0, PT, R3, R2, PT ;  /* 0x000000020300720c */ /* 0x002fda0003f06270 */
[----:B------:R-:W-:Y:S05]  /*0070*/  @P0 EXIT ;  /* 0x000000000000094d */ /* 0x000fea0003800000 */
[----:B------:R-:W-:Y:S01]  /*0080*/  ISETP.GE.AND P0, PT, R2, 0x1, PT ;  /* 0x000000010200780c */ /* 0x000fe20003f06270 */
[----:B------:R-:W0:Y:S01]  /*0090*/  LDCU.64 UR6, c[0x0][0x358] ;  /* 0x00006b00ff0677ac */ /* 0x000e220008000a00 */
[----:B------:R-:W-:-:S11]  /*00a0*/  IMAD.MOV.U32 R0, RZ, RZ, -0x1 ;  /* 0xffffffffff007424 */ /* 0x000fd600078e00ff */
[----:B------:R-:W-:Y:S05]  /*00b0*/  @!P0 BRA `(.L_x_0) ;  /* 0x0000000c00048947 */ /* 0x000fea0003800000 */
[----:B------:R-:W1:Y:S01]  /*00c0*/  LDC.64 R6, c[0x0][0x398] ;  /* 0x0000e600ff067b82 */ /* 0x000e620000000a00 */
[C---:B------:R-:W-:Y:S02]  /*00d0*/  ISETP.GE.U32.AND P1, PT, R2.reuse, 0x10, PT ;  /* 0x000000100200780c */ /* 0x040fe40003f26070 */
[----:B------:R-:W-:Y:S01]  /*00e0*/  LOP3.LUT R4, R2, 0xf, RZ, 0xc0, !PT ;  /* 0x0000000f02047812 */ /* 0x000fe200078ec0ff */
[----:B------:R-:W-:Y:S02]  /*00f0*/  IMAD.MOV.U32 R0, RZ, RZ, -0x1 ;  /* 0xffffffffff007424 */ /* 0x000fe400078e00ff */
[----:B------:R-:W-:Y:S01]  /*0100*/  IMAD.MOV.U32 R5, RZ, RZ, RZ ;  /* 0x000000ffff057224 */ /* 0x000fe200078e00ff */
[----:B------:R-:W-:Y:S01]  /*0110*/  ISETP.NE.AND P0, PT, R4, RZ, PT ;  /* 0x000000ff0400720c */ /* 0x000fe20003f05270 */
[----:B-1----:R-:W-:-:S06]  /*0120*/  IMAD.WIDE R6, R3, 0x8, R6 ;  /* 0x0000000803067825 */ /* 0x002fcc00078e0206 */
[----:B0-----:R-:W5:Y:S01]  /*0130*/  LDG.E.64 R6, desc[UR6][R6.64] ;  /* 0x0000000606067981 */ /* 0x001f62000c1e1b00 */
[----:B------:R-:W-:Y:S05]  /*0140*/  @!P1 BRA `(.L_x_1) ;  /* 0x0000000400709947 */ /* 0x000fea0003800000 */
[----:B------:R-:W0:Y:S01]  /*0150*/  LDCU.64 UR4, c[0x0][0x390] ;  /* 0x00007200ff0477ac */ /* 0x000e220008000a00 */
[----:B------:R-:W-:Y:S01]  /*0160*/  LOP3.LUT R5, R2, 0x7ffffff0, RZ, 0xc0, !PT ;  /* 0x7ffffff002057812 */ /* 0x000fe200078ec0ff */
[----:B------:R-:W-:Y:S02]  /*0170*/  IMAD.MOV.U32 R0, RZ, RZ, -0x1 ;  /* 0xffffffffff007424 */ /* 0x000fe400078e00ff */
[----:B------:R-:W-:Y:S01]  /*0180*/  IMAD.MOV.U32 R26, RZ, RZ, RZ ;  /* 0x000000ffff1a7224 */ /* 0x000fe200078e00ff */
[----:B0-----:R-:W-:-:S04]  /*0190*/  UIADD3 UR4, UP0, UPT, UR4, 0x40, URZ ;  /* 0x0000004004047890 */ /* 0x001fc8000ff1e0ff */
[----:B------:R-:W-:Y:S02]  /*01a0*/  UIADD3.X UR5, UPT, UPT, URZ, UR5, URZ, UP0, !UPT ;  /* 0x00000005ff057290 */ /* 0x000fe400087fe4ff */
[----:B------:R-:W-:-:S04]  /*01b0*/  IMAD.U32 R8, RZ, RZ, UR4 ;  /* 0x00000004ff087e24 */ /* 0x000fc8000f8e00ff */
[----:B------:R-:W-:-:S07]  /*01c0*/  IMAD.U32 R9, RZ, RZ, UR5 ;  /* 0x00000005ff097e24 */ /* 0x000fce000f8e00ff */
.L_x_2:
[----:B------:R-:W2:Y:S04]  /*01d0*/  LDG.E.64 R24, desc[UR6][R8.64+-0x40] ;  /* 0xffffc00608187981 */ /* 0x000ea8000c1e1b00 */
[----:B------:R-:W3:Y:S04]  /*01e0*/  LDG.E.64 R10, desc[UR6][R8.64+-0x38] ;  /* 0xffffc806080a7981 */ /* 0x000ee8000c1e1b00 */
[----:B------:R-:W4:Y:S04]  /*01f0*/  LDG.E.64 R12, desc[UR6][R8.64+-0x30] ;  /* 0xffffd006080c7981 */ /* 0x000f28000c1e1b00 */
[----:B------:R-:W4:Y:S04]  /*0200*/  LDG.E.64 R14, desc[UR6][R8.64+-0x28] ;  /* 0xffffd806080e7981 */ /* 0x000f28000c1e1b00 */
[----:B------:R-:W4:Y:S04]  /*0210*/  LDG.E.64 R16, desc[UR6][R8.64+-0x20] ;  /* 0xffffe00608107981 */ /* 0x000f28000c1e1b00 */
[----:B------:R-:W4:Y:S04]  /*0220*/  LDG.E.64 R18, desc[UR6][R8.64+-0x18] ;  /* 0xffffe80608127981 */ /* 0x000f28000c1e1b00 */
[----:B------:R-:W4:Y:S04]  /*0230*/  LDG.E.64 R20, desc[UR6][R8.64+-0x10] ;  /* 0xfffff00608147981 */ /* 0x000f28000c1e1b00 */
[----:B------:R-:W4:Y:S01]  /*0240*/  LDG.E.64 R22, desc[UR6][R8.64+-0x8] ;  /* 0xfffff80608167981 */ /* 0x000f22000c1e1b00 */
[----:B------:R-:W-:Y:S01]  /*0250*/  ISETP.NE.AND P3, PT, R0, -0x1, PT ;  /* 0xffffffff0000780c */ /* 0x000fe20003f65270 */
[----:B--2--5:R-:W-:-:S02]  /*0260*/  DSETP.GE.AND P2, PT, R24, R6, PT ;  /* 0x000000061800722a */ /* 0x024fc40003f46000 */
[----:B---3--:R-:W-:Y:S01]  /*0270*/  DSETP.GE.AND P1, PT, R10, R6, PT ;  /* 0x000000060a00722a */ /* 0x008fe20003f26000 */
[----:B------:R-:W2:Y:S01]  /*0280*/  LDG.E.64 R10, desc[UR6][R8.64] ;  /* 0x00000006080a7981 */ /* 0x000ea2000c1e1b00 */
[----:B------:R-:W-:-:S10]  /*0290*/  VIADD R25, R26, 0x1 ;  /* 0x000000011a197836 */ /* 0x000fd40000000000 */
[----:B------:R-:W-:Y:S01]  /*02a0*/  @P2 SEL R0, R26, R0, !P3 ;  /* 0x000000001a002207 */ /* 0x000fe20005800000 */
[----:B----4-:R-:W-:Y:S01]  /*02b0*/  DSETP.GE.AND P2, PT, R12, R6, PT ;  /* 0x000000060c00722a */ /* 0x010fe20003f46000 */
[----:B------:R-:W3:Y:S02]  /*02c0*/  LDG.E.64 R12, desc[UR6][R8.64+0x8] ;  /* 0x00000806080c7981 */ /* 0x000ee4000c1e1b00 */
[----:B------:R-:W-:-:S04]  /*02d0*/  ISETP.NE.AND P3, PT, R0, -0x1, PT ;  /* 0xffffffff0000780c */ /* 0x000fc80003f65270 */
[----:B------:R-:W-:Y:S01]  /*02e0*/  @P1 SEL R0, R25, R0, !P3 ;  /* 0x0000000019001207 */ /* 0x000fe20005800000 */
[----:B------:R-:W-:Y:S01]  /*02f0*/  DSETP.GE.AND P1, PT, R14, R6, PT ;  /* 0x000000060e00722a */ /* 0x000fe20003f26000 */
[----:B------:R-:W-:Y:S01]  /*0300*/  VIADD R25, R26, 0x2 ;  /* 0x000000021a197836 */ /* 0x000fe20000000000 */
[----:B------:R-:W4:Y:S01]  /*0310*/  LDG.E.64 R14, desc[UR6][R8.64+0x10] ;  /* 0x00001006080e7981 */ /* 0x000f22000c1e1b00 */
        /* <DEDUP_REMOVED lines=18> */
[----:B------:R-:W4:Y:S01]  /*0440*/  LDG.E.64 R22, desc[UR6][R8.64+0x30] ;  /* 0x0000300608167981 */ /* 0x000f22000c1e1b00 */
[----:B------:R-:W-:Y:S01]  /*0450*/  VIADD R25, R26, 0x6 ;  /* 0x000000061a197836 */ /* 0x000fe20000000000 */
[----:B------:R-:W-:-:S04]  /*0460*/  ISETP.NE.AND P3, PT, R0, -0x1, PT ;  /* 0xffffffff0000780c */ /* 0x000fc80003f65270 */
[----:B------:R-:W-:Y:S02]  /*0470*/  @P2 SEL R0, R25, R0, !P3 ;  /* 0x0000000019002207 */ /* 0x000fe40005800000 */
[----:B------:R0:W4:Y:S02]  /*0480*/  LDG.E.64 R24, desc[UR6][R8.64+0x38] ;  /* 0x0000380608187981 */ /* 0x000124000c1e1b00 */
[----:B------:R-:W-:Y:S02]  /*0490*/  ISETP.NE.AND P3, PT, R0, -0x1, PT ;  /* 0xffffffff0000780c */ /* 0x000fe40003f65270 */
[----:B0-----:R-:W-:-:S05]  /*04a0*/  IADD3 R8, P4, PT, R8, 0x80, RZ ;  /* 0x0000008008087810 */ /* 0x001fca0007f9e0ff */
[----:B------:R-:W-:Y:S01]  /*04b0*/  IMAD.X R9, RZ, RZ, R9, P4 ;  /* 0x000000ffff097224 */ /* 0x000fe200020e0609 */
[----:B--2---:R-:W-:Y:S01]  /*04c0*/  DSETP.GE.AND P2, PT, R10, R6, PT ;  /* 0x000000060a00722a */ /* 0x004fe20003f46000 */
[----:B------:R-:W-:-:S05]  /*04d0*/  VIADD R11, R26, 0x7 ;  /* 0x000000071a0b7836 */ /* 0x000fca0000000000 */
[----:B------:R-:W-:Y:S01]  /*04e0*/  @P1 SEL R0, R11, R0, !P3 ;  /* 0x000000000b001207 */ /* 0x000fe20005800000 */
[----:B------:R-:W-:Y:S01]  /*04f0*/  VIADD R11, R26, 0x8 ;  /* 0x000000081a0b7836 */ /* 0x000fe20000000000 */
[----:B---3--:R-:W-:Y:S02]  /*0500*/  DSETP.GE.AND P1, PT, R12, R6, PT ;  /* 0x000000060c00722a */ /* 0x008fe40003f26000 */
[----:B------:R-:W-:-:S04]  /*0510*/  ISETP.NE.AND P3, PT, R0, -0x1, PT ;  /* 0xffffffff0000780c */ /* 0x000fc80003f65270 */
[----:B------:R-:W-:Y:S01]  /*0520*/  @P2 SEL R0, R11, R0, !P3 ;  /* 0x000000000b002207 */ /* 0x000fe20005800000 */
[----:B------:R-:W-:Y:S01]  /*0530*/  VIADD R11, R26, 0x9 ;  /* 0x000000091a0b7836 */ /* 0x000fe20000000000 */
[----:B----4-:R-:W-:Y:S02]  /*0540*/  DSETP.GE.AND P2, PT, R14, R6, PT ;  /* 0x000000060e00722a */ /* 0x010fe40003f46000 */
[----:B------:R-:W-:-:S04]  /*0550*/  ISETP.NE.AND P3, PT, R0, -0x1, PT ;  /* 0xffffffff0000780c */ /* 0x000fc80003f65270 */
[----:B------:R-:W-:Y:S01]  /*0560*/  @P1 SEL R0, R11, R0, !P3 ;  /* 0x000000000b001207 */ /* 0x000fe20005800000 */
[----:B------:R-:W-:Y:S01]  /*0570*/  VIADD R11, R26, 0xa ;  /* 0x0000000a1a0b7836 */ /* 0x000fe20000000000 */
[----:B------:R-:W-:Y:S02]  /*0580*/  DSETP.GE.AND P1, PT, R16, R6, PT ;  /* 0x000000061000722a */ /* 0x000fe40003f26000 */
        /* <DEDUP_REMOVED lines=14> */
[----:B------:R-:W-:-:S03]  /*0670*/  VIADD R11, R26, 0xe ;  /* 0x0000000e1a0b7836 */ /* 0x000fc60000000000 */
[----:B------:R-:W-:-:S04]  /*0680*/  ISETP.NE.AND P3, PT, R0, -0x1, PT ;  /* 0xffffffff0000780c */ /* 0x000fc80003f65270 */
[----:B------:R-:W-:Y:S01]  /*0690*/  @P2 SEL R0, R11, R0, !P3 ;  /* 0x000000000b002207 */ /* 0x000fe20005800000 */
[C---:B------:R-:W-:Y:S02]  /*06a0*/  VIADD R11, R26.reuse, 0xf ;  /* 0x0000000f1a0b7836 */ /* 0x040fe40000000000 */
[----:B------:R-:W-:Y:S01]  /*06b0*/  VIADD R26, R26, 0x10 ;  /* 0x000000101a1a7836 */ /* 0x000fe20000000000 */
[----:B------:R-:W-:-:S04]  /*06c0*/  DSETP.GE.AND P1, PT, R24, R6, PT ;  /* 0x000000061800722a */ /* 0x000fc80003f26000 */
[----:B------:R-:W-:Y:S02]  /*06d0*/  ISETP.NE.AND P3, PT, R26, R5, PT ;  /* 0x000000051a00720c */ /* 0x000fe40003f65270 */
[----:B------:R-:W-:-:S08]  /*06e0*/  ISETP.NE.AND P2, PT, R0, -0x1, PT ;  /* 0xffffffff0000780c */ /* 0x000fd00003f45270 */
[----:B------:R-:W-:-:S03]  /*06f0*/  @P1 SEL R0, R11, R0, !P2 ;  /* 0x000000000b001207 */ /* 0x000fc60005000000 */
[----:B------:R-:W-:Y:S05]  /*0700*/  @P3 BRA `(.L_x_2) ;  /* 0xfffffff800b03947 */ /* 0x000fea000383ffff */
.L_x_1:
[----:B------:R-:W-:Y:S05]  /*0710*/  @!P0 BRA `(.L_x_0) ;  /* 0x00000004006c8947 */ /* 0x000fea0003800000 */
[----:B------:R-:W-:Y:S02]  /*0720*/  ISETP.GE.U32.AND P1, PT, R4, 0x8, PT ;  /* 0x000000080400780c */ /* 0x000fe40003f26070 */
[----:B------:R-:W-:-:S04]  /*0730*/  LOP3.LUT R26, R2, 0x7, RZ, 0xc0, !PT ;  /* 0x00000007021a7812 */ /* 0x000fc800078ec0ff */
[----:B------:R-:W-:-:S07]  /*0740*/  ISETP.NE.AND P0, PT, R26, RZ, PT ;  /* 0x000000ff1a00720c */ /* 0x000fce0003f05270 */
[----:B------:R-:W-:Y:S06]  /*0750*/  @!P1 BRA `(.L_x_3) ;  /* 0x0000000000a89947 */ /* 0x000fec0003800000 */
[----:B------:R-:W0:Y:S02]  /*0760*/  LDC.64 R24, c[0x0][0x390] ;  /* 0x0000e400ff187b82 */ /* 0x000e240000000a00 */
[----:B0-----:R-:W-:-:S05]  /*0770*/  IMAD.WIDE.U32 R24, R5, 0x8, R24 ;  /* 0x0000000805187825 */ /* 0x001fca00078e0018 */
        /* <DEDUP_REMOVED lines=9> */
[--C-:B--2--5:R-:W-:Y:S01]  /*0810*/  DSETP.GE.AND P2, PT, R16, R6.reuse, PT ;  /* 0x000000061000722a */ /* 0x124fe20003f46000 */
[----:B------:R-:W-:Y:S01]  /*0820*/  VIADD R17, R5, 0x1 ;  /* 0x0000000105117836 */ /* 0x000fe20000000000 */
[----:B---3--:R-:W-:-:S12]  /*0830*/  DSETP.GE.AND P1, PT, R18, R6, PT ;  /* 0x000000061200722a */ /* 0x008fd80003f26000 */
[----:B------:R-:W-:Y:S01]  /*0840*/  @P2 SEL R0, R5, R0, !P3 ;  /* 0x0000000005002207 */ /* 0x000fe20005800000 */
[----:B----4-:R-:W-:-:S03]  /*0850*/  DSETP.GE.AND P2, PT, R20, R6, PT ;  /* 0x000000061400722a */ /* 0x010fc60003f46000 */
[----:B------:R-:W-:-:S04]  /*0860*/  ISETP.NE.AND P3, PT, R0, -0x1, PT ;  /* 0xffffffff0000780c */ /* 0x000fc80003f65270 */
[----:B------:R-:W-:Y:S01]  /*0870*/  @P1 SEL R0, R17, R0, !P3 ;  /* 0x0000000011001207 */ /* 0x000fe20005800000 */
[----:B------:R-:W-:Y:S01]  /*0880*/  DSETP.GE.AND P1, PT, R14, R6, PT ;  /* 0x000000060e00722a */ /* 0x000fe20003f26000 */
[----:B------:R-:W-:Y:S02]  /*0890*/  VIADD R15, R5, 0x2 ;  /* 0x00000002050f7836 */ /* 0x000fe40000000000 */
        /* <DEDUP_REMOVED lines=18> */
[C---:B------:R-:W-:Y:S02]  /*09c0*/  VIADD R9, R5.reuse, 0x7 ;  /* 0x0000000705097836 */ /* 0x040fe40000000000 */
[----:B------:R-:W-:Y:S01]  /*09d0*/  VIADD R5, R5, 0x8 ;  /* 0x0000000805057836 */ /* 0x000fe20000000000 */
[----:B------:R-:W-:-:S04]  /*09e0*/  ISETP.NE.AND P2, PT, R0, -0x1, PT ;  /* 0xffffffff0000780c */ /* 0x000fc80003f45270 */
[----:B------:R-:W-:-:S09]  /*09f0*/  @P1 SEL R0, R9, R0, !P2 ;  /* 0x0000000009001207 */ /* 0x000fd20005000000 */
.L_x_3:
        /* <DEDUP_REMOVED lines=10> */
[----:B------:R0:W4:Y:S01]  /*0aa0*/  LDG.E.64 R16, desc[UR6][R8.64+0x18] ;  /* 0x0000180608107981 */ /* 0x000122000c1e1b00 */
[----:B------:R-:W-:Y:S01]  /*0ab0*/  ISETP.NE.AND P3, PT, R0, -0x1, PT ;  /* 0xffffffff0000780c */ /* 0x000fe20003f65270 */
[C---:B0-----:R-:W-:Y:S01]  /*0ac0*/  VIADD R9, R5.reuse, 0x3 ;  /* 0x0000000305097836 */ /* 0x041fe20000000000 */
[--C-:B--2--5:R-:W-:Y:S01]  /*0ad0*/  DSETP.GE.AND P2, PT, R10, R6.reuse, PT ;  /* 0x000000060a00722a */ /* 0x124fe20003f46000 */
[----:B------:R-:W-:Y:S01]  /*0ae0*/  VIADD R11, R5, 0x1 ;  /* 0x00000001050b7836 */ /* 0x000fe20000000000 */
[----:B---3--:R-:W-:-:S12]  /*0af0*/  DSETP.GE.AND P1, PT, R12, R6, PT ;  /* 0x000000060c00722a */ /* 0x008fd80003f26000 */
[----:B------:R-:W-:Y:S01]  /*0b00*/  @P2 SEL R0, R5, R0, !P3 ;  /* 0x0000000005002207 */ /* 0x000fe20005800000 */
[----:B----4-:R-:W-:-:S03]  /*0b10*/  DSETP.GE.AND P2, PT, R14, R6, PT ;  /* 0x000000060e00722a */ /* 0x010fc60003f46000 */
[----:B------:R-:W-:-:S04]  /*0b20*/  ISETP.NE.AND P3, PT, R0, -0x1, PT ;  /* 0xffffffff0000780c */ /* 0x000fc80003f65270 */
[----:B------:R-:W-:Y:S01]  /*0b30*/  @P1 SEL R0, R11, R0, !P3 ;  /* 0x000000000b001207 */ /* 0x000fe20005800000 */
[C---:B------:R-:W-:Y:S02]  /*0b40*/  VIADD R11, R5.reuse, 0x2 ;  /* 0x00000002050b7836 */ /* 0x040fe40000000000 */
[----:B------:R-:W-:Y:S01]  /*0b50*/  DSETP.GE.AND P3, PT, R16, R6, PT ;  /* 0x000000061000722a */ /* 0x000fe20003f66000 */
[----:B------:R-:W-:Y:S01]  /*0b60*/  ISETP.NE.AND P1, PT, R0, -0x1, PT ;  /* 0xffffffff0000780c */ /* 0x000fe20003f25270 */
[----:B------:R-:W-:-:S03]  /*0b70*/  VIADD R5, R5, 0x4 ;  /* 0x0000000405057836 */ /* 0x000fc60000000000 */
[----:B------:R-:W-:-:S04]  /*0b80*/  @P2 SEL R0, R11, R0, !P1 ;  /* 0x000000000b002207 */ /* 0x000fc80004800000 */
[----:B------:R-:W-:-:S05]  /*0b90*/  ISETP.NE.AND P1, PT, R0, -0x1, PT ;  /* 0xffffffff0000780c */ /* 0x000fca0003f25270 */
[----:B------:R-:W-:-:S08]  /*0ba0*/  @P3 SEL R0, R9, R0, !P1 ;  /* 0x0000000009003207 */ /* 0x000fd00004800000 */
.L_x_4:
[----:B------:R-:W-:Y:S05]  /*0bb0*/  @!P0 BRA `(.L_x_0) ;  /* 0x0000000000448947 */ /* 0x000fea0003800000 */
[----:B------:R-:W0:Y:S01]  /*0bc0*/  LDC.64 R8, c[0x0][0x390] ;  /* 0x0000e400ff087b82 */ /* 0x000e220000000a00 */
[----:B------:R-:W-:Y:S02]  /*0bd0*/  IMAD.MOV R4, RZ, RZ, -R4 ;  /* 0x000000ffff047224 */ /* 0x000fe400078e0a04 */
[----:B0-----:R-:W-:-:S04]  /*0be0*/  IMAD.WIDE.U32 R8, R5, 0x8, R8 ;  /* 0x0000000805087825 */ /* 0x001fc800078e0008 */
[----:B------:R-:W-:Y:S02]  /*0bf0*/  IMAD.MOV.U32 R10, RZ, RZ, R8 ;  /* 0x000000ffff0a7224 */ /* 0x000fe400078e0008 */
[----:B------:R-:W-:-:S07]  /*0c00*/  IMAD.MOV.U32 R11, RZ, RZ, R9 ;  /* 0x000000ffff0b7224 */ /* 0x000fce00078e0009 */
.L_x_5:
[----:B------:R-:W-:Y:S02]  /*0c10*/  IMAD.MOV.U32 R8, RZ, RZ, R10 ;  /* 0x000000ffff087224 */ /* 0x000fe400078e000a */
[----:B------:R-:W-:-:S06]  /*0c20*/  IMAD.MOV.U32 R9, RZ, RZ, R11 ;  /* 0x000000ffff097224 */ /* 0x000fcc00078e000b */
[----:B------:R-:W2:Y:S01]  /*0c30*/  LDG.E.64 R8, desc[UR6][R8.64] ;  /* 0x0000000608087981 */ /* 0x000ea2000c1e1b00 */
[----:B------:R-:W-:Y:S01]  /*0c40*/  VIADD R4, R4, 0x1 ;  /* 0x0000000104047836 */ /* 0x000fe20000000000 */
[----:B------:R-:W-:Y:S02]  /*0c50*/  ISETP.NE.AND P3, PT, R0, -0x1, PT ;  /* 0xffffffff0000780c */ /* 0x000fe40003f65270 */
[----:B------:R-:W-:Y:S02]  /*0c60*/  IADD3 R10, P2, PT, R10, 0x8, RZ ;  /* 0x000000080a0a7810 */ /* 0x000fe40007f5e0ff */
[----:B------:R-:W-:-:S03]  /*0c70*/  ISETP.NE.AND P1, PT, R4, RZ, PT ;  /* 0x000000ff0400720c */ /* 0x000fc60003f25270 */
[----:B------:R-:W-:Y:S01]  /*0c80*/  IMAD.X R11, RZ, RZ, R11, P2 ;  /* 0x000000ffff0b7224 */ /* 0x000fe200010e060b */
[----:B--2--5:R-:W-:-:S14]  /*0c90*/  DSETP.GE.AND P0, PT, R8, R6, PT ;  /* 0x000000060800722a */ /* 0x024fdc0003f06000 */
[C---:B------:R-:W-:Y:S01]  /*0ca0*/  @P0 SEL R0, R5.reuse, R0, !P3 ;  /* 0x0000000005000207 */ /* 0x040fe20005800000 */
[----:B------:R-:W-:Y:S01]  /*0cb0*/  VIADD R5, R5, 0x1 ;  /* 0x0000000105057836 */ /* 0x000fe20000000000 */
[----:B------:R-:W-:Y:S06]  /*0cc0*/  @P1 BRA `(.L_x_5) ;  /* 0xfffffffc00d01947 */ /* 0x000fec000383ffff */
.L_x_0:
[----:B------:R-:W1:Y:S01]  /*0cd0*/  LDC.64 R4, c[0x0][0x380] ;  /* 0x0000e000ff047b82 */ /* 0x000e620000000a00 */
[----:B------:R-:W-:-:S07]  /*0ce0*/  ISETP.NE.AND P0, PT, R0, -0x1, PT ;  /* 0xffffffff0000780c */ /* 0x000fce0003f05270 */
[----:B-----5:R-:W2:Y:S06]  /*0cf0*/  LDC.64 R6, c[0x0][0x3a0] ;  /* 0x0000e800ff067b82 */ /* 0x020eac0000000a00 */
[----:B------:R-:W-:Y:S02]  /*0d00*/  @!P0 VIADD R0, R2, 0xffffffff ;  /* 0xffffffff02008836 */ /* 0x000fe40000000000 */
[----:B------:R-:W3:Y:S02]  /*0d10*/  LDC.64 R8, c[0x0][0x388] ;  /* 0x0000e200ff087b82 */ /* 0x000ee40000000a00 */
[----:B-1----:R-:W-:-:S06]  /*0d20*/  IMAD.WIDE R4, R0, 0x8, R4 ;  /* 0x0000000800047825 */ /* 0x002fcc00078e0204 */
[----:B------:R-:W1:Y:S01]  /*0d30*/  LDC.64 R10, c[0x0][0x3a8] ;  /* 0x0000ea00ff0a7b82 */ /* 0x000e620000000a00 */
[----:B0-----:R-:W4:Y:S01]  /*0d40*/  LDG.E.64 R4, desc[UR6][R4.64] ;  /* 0x0000000604047981 */ /* 0x001f22000c1e1b00 */
[----:B--2---:R-:W-:-:S04]  /*0d50*/  IMAD.WIDE R6, R3, 0x8, R6 ;  /* 0x0000000803067825 */ /* 0x004fc800078e0206 */
[----:B---3--:R-:W-:Y:S01]  /*0d60*/  IMAD.WIDE R8, R0, 0x8, R8 ;  /* 0x0000000800087825 */ /* 0x008fe200078e0208 */
[----:B----4-:R-:W-:Y:S05]  /*0d70*/  STG.E.64 desc[UR6][R6.64], R4 ;  /* 0x0000000406007986 */ /* 0x010fea000c101b06 */
[----:B------:R-:W2:Y:S01]  /*0d80*/  LDG.E.64 R8, desc[UR6][R8.64] ;  /* 0x0000000608087981 */ /* 0x000ea2000c1e1b00 */
[----:B-1----:R-:W-:-:S05]  /*0d90*/  IMAD.WIDE R2, R3, 0x8, R10 ;  /* 0x0000000803027825 */ /* 0x002fca00078e020a */
[----:B--2---:R-:W-:Y:S01]  /*0da0*/  STG.E.64 desc[UR6][R2.64], R8 ;  /* 0x0000000802007986 */ /* 0x004fe2000c101b06 */
[----:B------:R-:W-:Y:S05]  /*0db0*/  EXIT ;  /* 0x000000000000794d */ /* 0x000fea0003800000 */
.L_x_6:
[----:B------:R-:W-:-:S00]  /*0dc0*/  BRA `(.L_x_6) ;  /* 0xfffffffc00fc7947 */ /* 0x000fc0000383ffff */
[----:B------:R-:W-:-:S00]  /*0dd0*/  NOP ;  /* 0x0000000000007918 */ /* 0x000fc00000000000 */
        /* <DEDUP_REMOVED lines=10> */
.L_x_7:


//--------------------- .nv.shared.reserved.0     --------------------------
	.section	.nv.shared.reserved.0,"aw",@nobits
	.weak		__nv_reservedSMEM_offset_0_alias
	.size		__nv_reservedSMEM_offset_0_alias, 0, 64
	.other		__nv_reservedSMEM_offset_0_alias,@"STO_CUDA_RESERVED_SHARED STV_DEFAULT"
__nv_reservedSMEM_offset_0_alias:
	.zero		0
	.zero		64


//--------------------- .nv.constant0._Z6kernelPdS_S_S_S_S_i --------------------------
	.section	.nv.constant0._Z6kernelPdS_S_S_S_S_i,"a",@progbits
	.sectionflags	@""
	.align	4
.nv.constant0._Z6kernelPdS_S_S_S_S_i:
	.zero		948


//--------------------- SYMBOLS --------------------------

	.type		.nv.reservedSmem.offset0,@object
	.size		.nv.reservedSmem.offset0,0x4
